//
// Generated by NVIDIA NVVM Compiler
//
// Compiler Build ID: CL-36424714
// Cuda compilation tools, release 13.0, V13.0.88
// Based on NVVM 20.0.0
//

.version 9.0
.target sm_100
.address_size 64

	// .globl	_Z19VectorsPairMaximumsPdS_S_

.visible .entry _Z19VectorsPairMaximumsPdS_S_(
	.param .u64 .ptr .align 1 _Z19VectorsPairMaximumsPdS_S__param_0,
	.param .u64 .ptr .align 1 _Z19VectorsPairMaximumsPdS_S__param_1,
	.param .u64 .ptr .align 1 _Z19VectorsPairMaximumsPdS_S__param_2
)
{
	.reg .b32 	%r<2>;
	.reg .b64 	%rd<11>;
	.reg .b64 	%fd<4>;

	ld.param.u64 	%rd1, [_Z19VectorsPairMaximumsPdS_S__param_0];
	ld.param.u64 	%rd2, [_Z19VectorsPairMaximumsPdS_S__param_1];
	ld.param.u64 	%rd3, [_Z19VectorsPairMaximumsPdS_S__param_2];
	cvta.to.global.u64 	%rd4, %rd3;
	cvta.to.global.u64 	%rd5, %rd2;
	cvta.to.global.u64 	%rd6, %rd1;
	mov.u32 	%r1, %tid.x;
	mul.wide.u32 	%rd7, %r1, 8;
	add.s64 	%rd8, %rd6, %rd7;
	ld.global.f64 	%fd1, [%rd8];
	add.s64 	%rd9, %rd5, %rd7;
	ld.global.f64 	%fd2, [%rd9];
	max.f64 	%fd3, %fd1, %fd2;
	add.s64 	%rd10, %rd4, %rd7;
	st.global.f64 	[%rd10], %fd3;
	ret;

}


// ===== COMPILED SASS (sm_100) =====

	.target	sm_100

	.elftype	@"ET_EXEC"


//--------------------- .note.nv.tkinfo           --------------------------
	.section	.note.nv.tkinfo,"",@"SHT_NOTE"
	.sectionflags	@"SHF_NOTE_NV_TKINFO"
	.tkinfo
        /*0018*/ 	.word	0x00000002
        /*0030*/ 	.string	""
        /*0030*/ 	.string	"ptxas"
        /*0030*/ 	.string	"Cuda compilation tools, release 13.0, V13.0.88"
        /*0030*/ 	.string	"Build cuda_13.0.r13.0/compiler.36424714_0"
        /*0030*/ 	.string	"-arch sm_100 -m 64 "



//--------------------- .note.nv.cuinfo           --------------------------
	.section	.note.nv.cuinfo,"",@"SHT_NOTE"
	.sectionflags	@"SHF_NOTE_NV_CUINFO"
        /*0018*/ 	.short	0x0002
        /*001a*/ 	.short	0x0064
        /*001c*/ 	.short	0x0082
	.zero		2


//--------------------- .nv.info                  --------------------------
	.section	.nv.info,"",@"SHT_CUDA_INFO"
	.align	4


	//----- nvinfo : EIATTR_REGCOUNT
	.align		4
        /*0000*/ 	.byte	0x04, 0x2f
        /*0002*/ 	.short	(.L_1 - .L_0)
	.align		4
.L_0:
        /*0004*/ 	.word	index@(_Z19VectorsPairMaximumsPdS_S_)
        /*0008*/ 	.word	0x00000012


	//----- nvinfo : EIATTR_FRAME_SIZE
	.align		4
.L_1:
        /*000c*/ 	.byte	0x04, 0x11
        /*000e*/ 	.short	(.L_3 - .L_2)
	.align		4
.L_2:
        /*0010*/ 	.word	index@(_Z19VectorsPairMaximumsPdS_S_)
        /*0014*/ 	.word	0x00000000


	//----- nvinfo : EIATTR_MIN_STACK_SIZE
	.align		4
.L_3:
        /*0018*/ 	.byte	0x04, 0x12
        /*001a*/ 	.short	(.L_5 - .L_4)
	.align		4
.L_4:
        /*001c*/ 	.word	index@(_Z19VectorsPairMaximumsPdS_S_)
        /*0020*/ 	.word	0x00000000
.L_5:


//--------------------- .nv.compat                --------------------------
	.section	.nv.compat,"",@"SHT_CUDA_COMPAT_INFO"
	.align	4
        /*0000*/ 	.byte	0x02, 0x09, 0x00, 0x00, 0x02, 0x02, 0x01, 0x00, 0x02, 0x05, 0x05, 0x00, 0x03, 0x07, 0x01, 0x01
        /*0010*/ 	.byte	0x02, 0x03, 0x00, 0x00, 0x02, 0x06, 0x01, 0x00, 0x04, 0x0b, 0x08, 0x00, 0x01, 0x00, 0x00, 0x00
        /*0020*/ 	.byte	0x00, 0x00, 0x00, 0x00


//--------------------- .nv.info._Z19VectorsPairMaximumsPdS_S_ --------------------------
	.section	.nv.info._Z19VectorsPairMaximumsPdS_S_,"",@"SHT_CUDA_INFO"
	.sectionflags	@""
	.align	4


	//----- nvinfo : EIATTR_CUDA_API_VERSION
	.align		4
        /*0000*/ 	.byte	0x04, 0x37
        /*0002*/ 	.short	(.L_7 - .L_6)
.L_6:
        /*0004*/ 	.word	0x00000082


	//----- nvinfo : EIATTR_KPARAM_INFO
	.align		4
.L_7:
        /*0008*/ 	.byte	0x04, 0x17
        /*000a*/ 	.short	(.L_9 - .L_8)
.L_8:
        /*000c*/ 	.word	0x00000000
        /*0010*/ 	.short	0x0002
        /*0012*/ 	.short	0x0010
        /*0014*/ 	.byte	0x00, 0xf5, 0x21, 0x00


	//----- nvinfo : EIATTR_KPARAM_INFO
	.align		4
.L_9:
        /*0018*/ 	.byte	0x04, 0x17
        /*001a*/ 	.short	(.L_11 - .L_10)
.L_10:
        /*001c*/ 	.word	0x00000000
        /*0020*/ 	.short	0x0001
        /*0022*/ 	.short	0x0008
        /*0024*/ 	.byte	0x00, 0xf5, 0x21, 0x00


	//----- nvinfo : EIATTR_KPARAM_INFO
	.align		4
.L_11:
        /*0028*/ 	.byte	0x04, 0x17
        /*002a*/ 	.short	(.L_13 - .L_12)
.L_12:
        /*002c*/ 	.word	0x00000000
        /*0030*/ 	.short	0x0000
        /*0032*/ 	.short	0x0000
        /*0034*/ 	.byte	0x00, 0xf5, 0x21, 0x00


	//----- nvinfo : EIATTR_SPARSE_MMA_MASK
	.align		4
.L_13:
        /*0038*/ 	.byte	0x03, 0x50
        /*003a*/ 	.short	0x0000


	//----- nvinfo : EIATTR_MAXREG_COUNT
	.align		4
        /*003c*/ 	.byte	0x03, 0x1b
        /*003e*/ 	.short	0x00ff


	//----- nvinfo : EIATTR_MERCURY_ISA_VERSION
	.align		4
        /*0040*/ 	.byte	0x03, 0x5f
        /*0042*/ 	.short	0x0101


	//----- nvinfo : EIATTR_VRC_CTA_INIT_COUNT
	.align		4
        /*0044*/ 	.byte	0x02, 0x4a
	.zero		1
	.zero		1


	//----- nvinfo : EIATTR_EXIT_INSTR_OFFSETS
	.align		4
        /*0048*/ 	.byte	0x04, 0x1c
        /*004a*/ 	.short	(.L_15 - .L_14)


	//   ....[0]....
.L_14:
        /*004c*/ 	.word	0x00000140


	//----- nvinfo : EIATTR_CBANK_PARAM_SIZE
	.align		4
.L_15:
        /*0050*/ 	.byte	0x03, 0x19
        /*0052*/ 	.short	0x0018


	//----- nvinfo : EIATTR_PARAM_CBANK
	.align		4
        /*0054*/ 	.byte	0x04, 0x0a
        /*0056*/ 	.short	(.L_17 - .L_16)
	.align		4
.L_16:
        /*0058*/ 	.word	index@(.nv.constant0._Z19VectorsPairMaximumsPdS_S_)
        /*005c*/ 	.short	0x0380
        /*005e*/ 	.short	0x0018


	//----- nvinfo : EIATTR_SW_WAR
	.align		4
.L_17:
        /*0060*/ 	.byte	0x04, 0x36
        /*0062*/ 	.short	(.L_19 - .L_18)
.L_18:
        /*0064*/ 	.word	0x00000008
.L_19:


//--------------------- .nv.callgraph             --------------------------
	.section	.nv.callgraph,"",@"SHT_CUDA_CALLGRAPH"
	.align	4
	.sectionentsize	8
	.align		4
        /*0000*/ 	.word	0x00000000
	.align		4
        /*0004*/ 	.word	0xffffffff
	.align		4
        /*0008*/ 	.word	0x00000000
	.align		4
        /*000c*/ 	.word	0xfffffffe
	.align		4
        /*0010*/ 	.word	0x00000000
	.align		4
        /*0014*/ 	.word	0xfffffffd
	.align		4
        /*0018*/ 	.word	0x00000000
	.align		4
        /*001c*/ 	.word	0xfffffffc


//--------------------- .text._Z19VectorsPairMaximumsPdS_S_ --------------------------
	.section	.text._Z19VectorsPairMaximumsPdS_S_,"ax",@progbits
	.align	128
        .global         _Z19VectorsPairMaximumsPdS_S_
        .type           _Z19VectorsPairMaximumsPdS_S_,@function
        .size           _Z19VectorsPairMaximumsPdS_S_,(.L_x_1 - _Z19VectorsPairMaximumsPdS_S_)
        .other          _Z19VectorsPairMaximumsPdS_S_,@"STO_CUDA_ENTRY STV_DEFAULT"
_Z19VectorsPairMaximumsPdS_S_:
.text._Z19VectorsPairMaximumsPdS_S_:
[----:B------:R-:W-:Y:S01]  /*0000*/  LDC R1, c[0x0][0x37c] ;  /* 0x0000df00ff017b82 */ /* 0x000fe20000000800 */
[----:B------:R-:W0:Y:S07]  /*0010*/  S2R R7, SR_TID.X ;  /* 0x0000000000077919 */ /* 0x000e2e0000002100 */
[----:B------:R-:W0:Y:S01]  /*0020*/  LDC.64 R2, c[0x0][0x380] ;  /* 0x0000e000ff027b82 */ /* 0x000e220000000a00 */
[----:B------:R-:W1:Y:S07]  /*0030*/  LDCU.64 UR4, c[0x0][0x358] ;  /* 0x00006b00ff0477ac */ /* 0x000e6e0008000a00 */
[----:B------:R-:W2:Y:S08]  /*0040*/  LDC.64 R4, c[0x0][0x388] ;  /* 0x0000e200ff047b82 */ /* 0x000eb00000000a00 */
[----:B------:R-:W3:Y:S01]  /*0050*/  LDC.64 R8, c[0x0][0x390] ;  /* 0x0000e400ff087b82 */ /* 0x000ee20000000a00 */
[----:B0-----:R-:W-:-:S04]  /*0060*/  IMAD.WIDE.U32 R2, R7, 0x8, R2 ;  /* 0x0000000807027825 */ /* 0x001fc800078e0002 */
[----:B--2---:R-:W-:Y:S02]  /*0070*/  IMAD.WIDE.U32 R4, R7, 0x8, R4 ;  /* 0x0000000807047825 */ /* 0x004fe400078e0004 */
[----:B-1----:R-:W2:Y:S04]  /*0080*/  LDG.E.64 R2, desc[UR4][R2.64] ;  /* 0x0000000402027981 */ /* 0x002ea8000c1e1b00 */
[----:B------:R-:W4:Y:S01]  /*0090*/  LDG.E.64 R4, desc[UR4][R4.64] ;  /* 0x0000000404047981 */ /* 0x000f22000c1e1b00 */
[----:B--2---:R-:W-:Y:S01]  /*00a0*/  IMAD.MOV.U32 R0, RZ, RZ, R3 ;  /* 0x000000ffff007224 */ /* 0x004fe200078e0003 */
[----:B----4-:R-:W-:Y:S01]  /*00b0*/  DSETP.MAX.AND P0, P1, R2, R4, PT ;  /* 0x000000040200722a */ /* 0x010fe2000390f000 */
[----:B------:R-:W-:Y:S01]  /*00c0*/  IMAD.MOV.U32 R13, RZ, RZ, R5 ;  /* 0x000000ffff0d7224 */ /* 0x000fe200078e0005 */
[----:B------:R-:W-:-:S04]  /*00d0*/  MOV R11, R4 ;  /* 0x00000004000b7202 */ /* 0x000fc80000000f00 */
[----:B------:R-:W-:Y:S02]  /*00e0*/  FSEL R15, R0, R13, P0 ;  /* 0x0000000d000f7208 */ /* 0x000fe40000000000 */
[----:B------:R-:W-:Y:S01]  /*00f0*/  SEL R6, R2, R11, P0 ;  /* 0x0000000b02067207 */ /* 0x000fe20000000000 */
[----:B---3--:R-:W-:-:S05]  /*0100*/  IMAD.WIDE.U32 R2, R7, 0x8, R8 ;  /* 0x0000000807027825 */ /* 0x008fca00078e0008 */
[----:B------:R-:W-:-:S04]  /*0110*/  @P1 LOP3.LUT R15, R13, 0x80000, RZ, 0xfc, !PT ;  /* 0x000800000d0f1812 */ /* 0x000fc800078efcff */
[----:B------:R-:W-:-:S05]  /*0120*/  MOV R7, R15 ;  /* 0x0000000f00077202 */ /* 0x000fca0000000f00 */
[----:B------:R-:W-:Y:S01]  /*0130*/  STG.E.64 desc[UR4][R2.64], R6 ;  /* 0x0000000602007986 */ /* 0x000fe2000c101b04 */
[----:B------:R-:W-:Y:S05]  /*0140*/  EXIT ;  /* 0x000000000000794d */ /* 0x000fea0003800000 */
.L_x_0:
[----:B------:R-:W-:-:S00]  /*0150*/  BRA `(.L_x_0) ;  /* 0xfffffffc00fc7947 */ /* 0x000fc0000383ffff */
[----:B------:R-:W-:-:S00]  /*0160*/  NOP ;  /* 0x0000000000007918 */ /* 0x000fc00000000000 */
        /* <DEDUP_REMOVED lines=9> */
.L_x_1:


//--------------------- .nv.shared.reserved.0     --------------------------
	.section	.nv.shared.reserved.0,"aw",@nobits
	.weak		__nv_reservedSMEM_offset_0_alias
	.size		__nv_reservedSMEM_offset_0_alias, 0, 64
	.other		__nv_reservedSMEM_offset_0_alias,@"STO_CUDA_RESERVED_SHARED STV_DEFAULT"
__nv_reservedSMEM_offset_0_alias:
	.zero		0
	.zero		64


//--------------------- .nv.constant0._Z19VectorsPairMaximumsPdS_S_ --------------------------
	.section	.nv.constant0._Z19VectorsPairMaximumsPdS_S_,"a",@progbits
	.sectionflags	@""
	.align	4
.nv.constant0._Z19VectorsPairMaximumsPdS_S_:
	.zero		920


//--------------------- SYMBOLS --------------------------

	.type		.nv.reservedSmem.offset0,@object
	.size		.nv.reservedSmem.offset0,0x4
